	.headerflags	@"EF_CUDA_TEXMODE_UNIFIED EF_CUDA_64BIT_ADDRESS EF_CUDA_ACCELERATORS EF_CUDA_SM90 EF_CUDA_VIRTUAL_SM(EF_CUDA_SM90)"
	.elftype	@"ET_EXEC"


//--------------------- .nv.info                  --------------------------
	.section	.nv.info,"",@"SHT_CUDA_INFO"
	.align	4


	//----- nvinfo : EIATTR_REGCOUNT
	.align		4
        /*0000*/ 	.byte	0x04, 0x2f
        /*0002*/ 	.short	(.L_1 - .L_0)
	.align		4
.L_0:
        /*0004*/ 	.word	index@(triton_poi_fused_cat_19)
        /*0008*/ 	.word	0x00000016


	//----- nvinfo : EIATTR_MIN_STACK_SIZE
	.align		4
.L_1:
        /*000c*/ 	.byte	0x04, 0x12
        /*000e*/ 	.short	(.L_3 - .L_2)
	.align		4
.L_2:
        /*0010*/ 	.word	index@(triton_poi_fused_cat_19)
        /*0014*/ 	.word	0x00000000


	//----- nvinfo : EIATTR_FRAME_SIZE
	.align		4
.L_3:
        /*0018*/ 	.byte	0x04, 0x11
        /*001a*/ 	.short	(.L_5 - .L_4)
	.align		4
.L_4:
        /*001c*/ 	.word	index@(triton_poi_fused_cat_19)
        /*0020*/ 	.word	0x00000000


	//----- nvinfo : EIATTR_MIN_STACK_SIZE
	.align		4
.L_5:
        /*0024*/ 	.byte	0x04, 0x12
        /*0026*/ 	.short	(.L_7 - .L_6)
	.align		4
.L_6:
        /*0028*/ 	.word	index@(triton_poi_fused_cat_19)
        /*002c*/ 	.word	0x00000000
.L_7:


//--------------------- .nv.info.triton_poi_fused_cat_19 --------------------------
	.section	.nv.info.triton_poi_fused_cat_19,"",@"SHT_CUDA_INFO"
	.sectionflags	@""
	.align	4


	//----- nvinfo : EIATTR_CUDA_API_VERSION
	.align		4
        /*0000*/ 	.byte	0x04, 0x37
        /*0002*/ 	.short	(.L_9 - .L_8)
.L_8:
        /*0004*/ 	.word	0x0000007c


	//----- nvinfo : EIATTR_KPARAM_INFO
	.align		4
.L_9:
        /*0008*/ 	.byte	0x04, 0x17
        /*000a*/ 	.short	(.L_11 - .L_10)
.L_10:
        /*000c*/ 	.word	0x00000000
        /*0010*/ 	.short	0x0005
        /*0012*/ 	.short	0x0028
        /*0014*/ 	.byte	0x00, 0xf0, 0x11, 0x00


	//----- nvinfo : EIATTR_KPARAM_INFO
	.align		4
.L_11:
        /*0018*/ 	.byte	0x04, 0x17
        /*001a*/ 	.short	(.L_13 - .L_12)
.L_12:
        /*001c*/ 	.word	0x00000000
        /*0020*/ 	.short	0x0004
        /*0022*/ 	.short	0x0020
        /*0024*/ 	.byte	0x00, 0xf4, 0x21, 0x00


	//----- nvinfo : EIATTR_KPARAM_INFO
	.align		4
.L_13:
        /*0028*/ 	.byte	0x04, 0x17
        /*002a*/ 	.short	(.L_15 - .L_14)
.L_14:
        /*002c*/ 	.word	0x00000000
        /*0030*/ 	.short	0x0003
        /*0032*/ 	.short	0x0018
        /*0034*/ 	.byte	0x00, 0xf4, 0x21, 0x00


	//----- nvinfo : EIATTR_KPARAM_INFO
	.align		4
.L_15:
        /*0038*/ 	.byte	0x04, 0x17
        /*003a*/ 	.short	(.L_17 - .L_16)
.L_16:
        /*003c*/ 	.word	0x00000000
        /*0040*/ 	.short	0x0002
        /*0042*/ 	.short	0x0010
        /*0044*/ 	.byte	0x00, 0xf4, 0x21, 0x00


	//----- nvinfo : EIATTR_KPARAM_INFO
	.align		4
.L_17:
        /*0048*/ 	.byte	0x04, 0x17
        /*004a*/ 	.short	(.L_19 - .L_18)
.L_18:
        /*004c*/ 	.word	0x00000000
        /*0050*/ 	.short	0x0001
        /*0052*/ 	.short	0x0008
        /*0054*/ 	.byte	0x00, 0xf4, 0x21, 0x00


	//----- nvinfo : EIATTR_KPARAM_INFO
	.align		4
.L_19:
        /*0058*/ 	.byte	0x04, 0x17
        /*005a*/ 	.short	(.L_21 - .L_20)
.L_20:
        /*005c*/ 	.word	0x00000000
        /*0060*/ 	.short	0x0000
        /*0062*/ 	.short	0x0000
        /*0064*/ 	.byte	0x00, 0xf4, 0x21, 0x00


	//----- nvinfo : EIATTR_SPARSE_MMA_MASK
	.align		4
.L_21:
        /*0068*/ 	.byte	0x03, 0x50
        /*006a*/ 	.short	0x0000


	//----- nvinfo : EIATTR_MAXREG_COUNT
	.align		4
        /*006c*/ 	.byte	0x03, 0x1b
        /*006e*/ 	.short	0x00ff


	//----- nvinfo : EIATTR_EXIT_INSTR_OFFSETS
	.align		4
        /*0070*/ 	.byte	0x04, 0x1c
        /*0072*/ 	.short	(.L_23 - .L_22)


	//   ....[0]....
.L_22:
        /*0074*/ 	.word	0x000004a0


	//   ....[1]....
        /*0078*/ 	.word	0x000004c0


	//----- nvinfo : EIATTR_REQNTID
	.align		4
.L_23:
        /*007c*/ 	.byte	0x04, 0x10
        /*007e*/ 	.short	(.L_25 - .L_24)
.L_24:
        /*0080*/ 	.word	0x00000100
        /*0084*/ 	.word	0x00000001
        /*0088*/ 	.word	0x00000001


	//----- nvinfo : EIATTR_CBANK_PARAM_SIZE
	.align		4
.L_25:
        /*008c*/ 	.byte	0x03, 0x19
        /*008e*/ 	.short	0x002c


	//----- nvinfo : EIATTR_PARAM_CBANK
	.align		4
        /*0090*/ 	.byte	0x04, 0x0a
        /*0092*/ 	.short	(.L_27 - .L_26)
	.align		4
.L_26:
        /*0094*/ 	.word	index@(.nv.constant0.triton_poi_fused_cat_19)
        /*0098*/ 	.short	0x0210
        /*009a*/ 	.short	0x002c


	//----- nvinfo : EIATTR_SW_WAR
	.align		4
.L_27:
        /*009c*/ 	.byte	0x04, 0x36
        /*009e*/ 	.short	(.L_29 - .L_28)
.L_28:
        /*00a0*/ 	.word	0x00000008
.L_29:


//--------------------- .nv.callgraph             --------------------------
	.section	.nv.callgraph,"",@"SHT_CUDA_CALLGRAPH"
	.align	4
	.sectionentsize	8
	.align		4
        /*0000*/ 	.word	0x00000000
	.align		4
        /*0004*/ 	.word	0xffffffff
	.align		4
        /*0008*/ 	.word	0x00000000
	.align		4
        /*000c*/ 	.word	0xfffffffe
	.align		4
        /*0010*/ 	.word	0x00000000
	.align		4
        /*0014*/ 	.word	0xfffffffd
	.align		4
        /*0018*/ 	.word	0x00000000
	.align		4
        /*001c*/ 	.word	0xfffffffc


//--------------------- .text.triton_poi_fused_cat_19 --------------------------
	.section	.text.triton_poi_fused_cat_19,"ax",@progbits
	.align	128
        .global         triton_poi_fused_cat_19
        .type           triton_poi_fused_cat_19,@function
        .size           triton_poi_fused_cat_19,(.L_x_1 - triton_poi_fused_cat_19)
        .other          triton_poi_fused_cat_19,@"STO_CUDA_ENTRY STV_DEFAULT"
triton_poi_fused_cat_19:
.text.triton_poi_fused_cat_19:
[----:B------:R-:W0:Y:S02]  /*0000*/  LDC R1, c[0x0][0x28] ;  /* 0x00000a00ff017b82 */ /* 0x000e240000000800 */
[----:B------:R-:W1:Y:S01]  /*0010*/  S2R R0, SR_TID.X ;  /* 0x0000000000007919 */ /* 0x000e620000002100 */
[----:B------:R-:W2:Y:S01]  /*0020*/  LDC.64 R10, c[0x0][0x210] ;  /* 0x00008400ff0a7b82 */ /* 0x000ea20000000a00 */
[----:B------:R-:W-:Y:S01]  /*0030*/  ULDC.64 UR4, c[0x0][0x220] ;  /* 0x0000880000047ab9 */ /* 0x000fe20000000a00 */
[----:B------:R-:W3:Y:S06]  /*0040*/  S2R R3, SR_CTAID.X ;  /* 0x0000000000037919 */ /* 0x000eec0000002500 */
[----:B------:R-:W4:Y:S01]  /*0050*/  LDC.64 R6, c[0x0][0x228] ;  /* 0x00008a00ff067b82 */ /* 0x000f220000000a00 */
[----:B-1----:R-:W-:-:S05]  /*0060*/  IMAD.SHL.U32 R0, R0, 0x2, RZ ;  /* 0x0000000200007824 */ /* 0x002fca00078e00ff */
[----:B------:R-:W-:-:S05]  /*0070*/  LOP3.LUT R0, R0, 0x1fe, RZ, 0xc0, !PT ;  /* 0x000001fe00007812 */ /* 0x000fca00078ec0ff */
[----:B---3--:R-:W-:-:S05]  /*0080*/  IMAD R0, R3, 0x200, R0 ;  /* 0x0000020003007824 */ /* 0x008fca00078e0200 */
[----:B------:R-:W-:Y:S02]  /*0090*/  SHF.R.S32.HI R3, RZ, 0x1f, R0 ;  /* 0x0000001fff037819 */ /* 0x000fe40000011400 */
[----:B------:R-:W-:Y:S02]  /*00a0*/  ISETP.GE.AND P0, PT, R0, 0xf0400, PT ;  /* 0x000f04000000780c */ /* 0x000fe40003f06270 */
[----:B------:R-:W-:-:S04]  /*00b0*/  LEA.HI R3, R3, R0, RZ, 0x8 ;  /* 0x0000000003037211 */ /* 0x000fc800078f40ff */
[----:B------:R-:W-:Y:S02]  /*00c0*/  LOP3.LUT R5, R3, 0xffffff00, RZ, 0xc0, !PT ;  /* 0xffffff0003057812 */ /* 0x000fe400078ec0ff */
[----:B------:R-:W-:Y:S02]  /*00d0*/  SHF.R.S32.HI R4, RZ, 0x8, R3 ;  /* 0x00000008ff047819 */ /* 0x000fe40000011403 */
[----:B------:R-:W1:Y:S01]  /*00e0*/  LDC.64 R2, c[0x0][0x218] ;  /* 0x00008600ff027b82 */ /* 0x000e620000000a00 */
[----:B------:R-:W-:Y:S02]  /*00f0*/  IMAD.IADD R15, R0, 0x1, -R5 ;  /* 0x00000001000f7824 */ /* 0x000fe400078e0a05 */
[----:B------:R-:W-:-:S03]  /*0100*/  IMAD.SHL.U32 R8, R4, 0x80, RZ ;  /* 0x0000008004087824 */ /* 0x000fc600078e00ff */
[C---:B------:R-:W-:Y:S01]  /*0110*/  ISETP.GE.AND P1, PT, R15.reuse, 0x80, PT ;  /* 0x000000800f00780c */ /* 0x040fe20003f26270 */
[--C-:B------:R-:W-:Y:S01]  /*0120*/  IMAD.IADD R5, R15, 0x1, R8.reuse ;  /* 0x000000010f057824 */ /* 0x100fe200078e0208 */
[----:B------:R-:W-:Y:S02]  /*0130*/  SHF.R.S32.HI R12, RZ, 0x1f, R8 ;  /* 0x0000001fff0c7819 */ /* 0x000fe40000011408 */
[----:B------:R-:W-:Y:S01]  /*0140*/  ISETP.LT.AND P2, PT, R0, 0xf0400, !P1 ;  /* 0x000f04000000780c */ /* 0x000fe20004f41270 */
[----:B--2---:R-:W-:Y:S01]  /*0150*/  IMAD.WIDE R10, R5, 0x4, R10 ;  /* 0x00000004050a7825 */ /* 0x004fe200078e020a */
[----:B------:R-:W-:Y:S02]  /*0160*/  IADD3 R14, P3, R15, R8, RZ ;  /* 0x000000080f0e7210 */ /* 0x000fe40007f7e0ff */
[----:B------:R-:W-:Y:S02]  /*0170*/  CS2R R4, SRZ ;  /* 0x0000000000047805 */ /* 0x000fe4000001ff00 */
[----:B------:R-:W-:-:S02]  /*0180*/  CS2R R8, SRZ ;  /* 0x0000000000087805 */ /* 0x000fc4000001ff00 */
[C---:B------:R-:W-:Y:S02]  /*0190*/  LEA.HI.X.SX32 R17, R15.reuse, R12, 0x1, P3 ;  /* 0x0000000c0f117211 */ /* 0x040fe400018f0eff */
[C---:B------:R-:W-:Y:S02]  /*01a0*/  LEA R16, P4, R14.reuse, UR4, 0x2 ;  /* 0x000000040e107c11 */ /* 0x040fe4000f8810ff */
[C---:B------:R-:W-:Y:S02]  /*01b0*/  ISETP.GT.AND P3, PT, R15.reuse, 0x7f, !P0 ;  /* 0x0000007f0f00780c */ /* 0x040fe40004764270 */
[----:B------:R-:W-:Y:S01]  /*01c0*/  LEA.HI.X R17, R14, UR5, R17, 0x2, P4 ;  /* 0x000000050e117c11 */ /* 0x000fe2000a0f1411 */
[----:B------:R-:W-:Y:S01]  /*01d0*/  ULDC.64 UR4, c[0x0][0x208] ;  /* 0x0000820000047ab9 */ /* 0x000fe20000000a00 */
[C---:B-1----:R-:W-:Y:S01]  /*01e0*/  IMAD.WIDE R12, R15.reuse, 0x4, R2 ;  /* 0x000000040f0c7825 */ /* 0x042fe200078e0202 */
[----:B------:R-:W2:Y:S03]  /*01f0*/  @P2 LDG.E.EL.64 R8, desc[UR4][R10.64] ;  /* 0x000000040a082981 */ /* 0x000ea6000c2e1b00 */
[----:B----4-:R-:W-:Y:S01]  /*0200*/  IMAD.WIDE R14, R15, 0x4, R6 ;  /* 0x000000040f0e7825 */ /* 0x010fe200078e0206 */
[----:B------:R-:W3:Y:S01]  /*0210*/  @P2 LDG.E.EL.64 R4, desc[UR4][R12.64] ;  /* 0x000000040c042981 */ /* 0x000ee2000c2e1b00 */
[----:B------:R-:W-:-:S02]  /*0220*/  CS2R R6, SRZ ;  /* 0x0000000000067805 */ /* 0x000fc4000001ff00 */
[----:B------:R-:W-:-:S04]  /*0230*/  CS2R R2, SRZ ;  /* 0x0000000000027805 */ /* 0x000fc8000001ff00 */
[----:B------:R-:W4:Y:S04]  /*0240*/  @P3 LDG.E.EL.64 R6, desc[UR4][R16.64+-0x200] ;  /* 0xfffe000410063981 */ /* 0x000f28000c2e1b00 */
[----:B------:R-:W5:Y:S01]  /*0250*/  @P3 LDG.E.EL.64 R2, desc[UR4][R14.64+-0x200] ;  /* 0xfffe00040e023981 */ /* 0x000f62000c2e1b00 */
[----:B---3--:R-:W-:Y:S02]  /*0260*/  SEL R19, R5, RZ, P2 ;  /* 0x000000ff05137207 */ /* 0x008fe40001000000 */
[----:B------:R-:W-:Y:S02]  /*0270*/  SEL R4, R4, RZ, P2 ;  /* 0x000000ff04047207 */ /* 0x000fe40001000000 */
[----:B--2---:R-:W-:Y:S02]  /*0280*/  SEL R5, R8, RZ, P2 ;  /* 0x000000ff08057207 */ /* 0x004fe40001000000 */
[----:B------:R-:W-:-:S03]  /*0290*/  SEL R8, R9, RZ, P2 ;  /* 0x000000ff09087207 */ /* 0x000fc60001000000 */
[----:B------:R-:W-:Y:S01]  /*02a0*/  FADD R5, R5, R4 ;  /* 0x0000000405057221 */ /* 0x000fe20000000000 */
[----:B----4-:R-:W-:Y:S01]  /*02b0*/  SEL R9, R6, RZ, P3 ;  /* 0x000000ff06097207 */ /* 0x010fe20001800000 */
[----:B------:R-:W-:Y:S01]  /*02c0*/  FADD R8, R8, R19 ;  /* 0x0000001308087221 */ /* 0x000fe20000000000 */
[----:B-----5:R-:W-:Y:S02]  /*02d0*/  SEL R2, R2, RZ, P3 ;  /* 0x000000ff02027207 */ /* 0x020fe40001800000 */
[----:B------:R-:W-:Y:S02]  /*02e0*/  SEL R6, R7, RZ, P3 ;  /* 0x000000ff07067207 */ /* 0x000fe40001800000 */
[----:B------:R-:W-:Y:S02]  /*02f0*/  FSETP.GTU.AND P2, PT, R5, RZ, PT ;  /* 0x000000ff0500720b */ /* 0x000fe40003f4c000 */
[----:B------:R-:W-:Y:S01]  /*0300*/  SEL R3, R3, RZ, P3 ;  /* 0x000000ff03037207 */ /* 0x000fe20001800000 */
[----:B------:R-:W-:Y:S01]  /*0310*/  FADD R4, R9, R2 ;  /* 0x0000000209047221 */ /* 0x000fe20000000000 */
[----:B------:R-:W-:-:S02]  /*0320*/  FSEL R7, R5, RZ, P2 ;  /* 0x000000ff05077208 */ /* 0x000fc40001000000 */
[----:B------:R-:W-:Y:S01]  /*0330*/  FSETP.GTU.AND P2, PT, R8, RZ, PT ;  /* 0x000000ff0800720b */ /* 0x000fe20003f4c000 */
[----:B------:R-:W-:Y:S01]  /*0340*/  FADD R5, R6, R3 ;  /* 0x0000000306057221 */ /* 0x000fe20000000000 */
[----:B------:R-:W-:Y:S01]  /*0350*/  FSETP.GEU.AND P5, PT, R7, 6, PT ;  /* 0x40c000000700780b */ /* 0x000fe20003fae000 */
[----:B------:R-:W1:Y:S01]  /*0360*/  LDC.64 R2, c[0x0][0x230] ;  /* 0x00008c00ff027b82 */ /* 0x000e620000000a00 */
[----:B------:R-:W-:Y:S02]  /*0370*/  FSEL R8, R8, RZ, P2 ;  /* 0x000000ff08087208 */ /* 0x000fe40001000000 */
[----:B------:R-:W-:Y:S02]  /*0380*/  FSETP.GTU.AND P3, PT, R4, RZ, PT ;  /* 0x000000ff0400720b */ /* 0x000fe40003f6c000 */
[----:B------:R-:W-:Y:S02]  /*0390*/  FSETP.GTU.AND P2, PT, R5, RZ, PT ;  /* 0x000000ff0500720b */ /* 0x000fe40003f4c000 */
[----:B------:R-:W-:-:S02]  /*03a0*/  FSETP.GEU.AND P4, PT, R8, 6, PT ;  /* 0x40c000000800780b */ /* 0x000fc40003f8e000 */
[----:B------:R-:W-:Y:S02]  /*03b0*/  FSEL R4, R4, RZ, P3 ;  /* 0x000000ff04047208 */ /* 0x000fe40001800000 */
[----:B------:R-:W-:Y:S02]  /*03c0*/  FSEL R5, R5, RZ, P2 ;  /* 0x000000ff05057208 */ /* 0x000fe40001000000 */
[----:B------:R-:W-:Y:S02]  /*03d0*/  FSETP.NAN.AND P6, PT, R7, R7, PT ;  /* 0x000000070700720b */ /* 0x000fe40003fc8000 */
[----:B------:R-:W-:Y:S02]  /*03e0*/  FSETP.GEU.AND P2, PT, R4, 6, PT ;  /* 0x40c000000400780b */ /* 0x000fe40003f4e000 */
[----:B------:R-:W-:Y:S02]  /*03f0*/  FSETP.GEU.AND P3, PT, R5, 6, PT ;  /* 0x40c000000500780b */ /* 0x000fe40003f6e000 */
[----:B------:R-:W-:-:S02]  /*0400*/  @P5 FSEL R7, R7, 6, P6 ;  /* 0x40c0000007075808 */ /* 0x000fc40003000000 */
[----:B------:R-:W-:-:S04]  /*0410*/  FSETP.NAN.AND P5, PT, R8, R8, PT ;  /* 0x000000080800720b */ /* 0x000fc80003fa8000 */
[----:B------:R-:W-:Y:S02]  /*0420*/  @P4 FSEL R8, R8, 6, P5 ;  /* 0x40c0000008084808 */ /* 0x000fe40002800000 */
[C---:B------:R-:W-:Y:S02]  /*0430*/  FSETP.NAN.AND P4, PT, R4.reuse, R4, PT ;  /* 0x000000040400720b */ /* 0x040fe40003f88000 */
[C---:B------:R-:W-:Y:S02]  /*0440*/  FSETP.NAN.AND P5, PT, R5.reuse, R5, PT ;  /* 0x000000050500720b */ /* 0x040fe40003fa8000 */
[----:B------:R-:W-:Y:S02]  /*0450*/  @P2 FSEL R4, R4, 6, P4 ;  /* 0x40c0000004042808 */ /* 0x000fe40002000000 */
[----:B------:R-:W-:Y:S01]  /*0460*/  @P3 FSEL R5, R5, 6, P5 ;  /* 0x40c0000005053808 */ /* 0x000fe20002800000 */
[----:B-1----:R-:W-:Y:S01]  /*0470*/  IMAD.WIDE R2, R0, 0x4, R2 ;  /* 0x0000000400027825 */ /* 0x002fe200078e0202 */
[----:B------:R-:W-:-:S02]  /*0480*/  FSEL R4, R7, R4, !P1 ;  /* 0x0000000407047208 */ /* 0x000fc40004800000 */
[----:B------:R-:W-:Y:S01]  /*0490*/  FSEL R5, R8, R5, !P1 ;  /* 0x0000000508057208 */ /* 0x000fe20004800000 */
[----:B------:R-:W-:Y:S06]  /*04a0*/  @P0 EXIT ;  /* 0x000000000000094d */ /* 0x000fec0003800000 */
[----:B------:R-:W-:Y:S01]  /*04b0*/  STG.E.64 desc[UR4][R2.64], R4 ;  /* 0x0000000402007986 */ /* 0x000fe2000c101b04 */
[----:B------:R-:W-:Y:S05]  /*04c0*/  EXIT ;  /* 0x000000000000794d */ /* 0x000fea0003800000 */
.L_x_0:
[----:B------:R-:W-:-:S00]  /*04d0*/  BRA `(.L_x_0) ;  /* 0xfffffffc00fc7947 */ /* 0x000fc0000383ffff */
[----:B------:R-:W-:-:S00]  /*04e0*/  NOP ;  /* 0x0000000000007918 */ /* 0x000fc00000000000 */
        /* <DEDUP_REMOVED lines=9> */
.L_x_1:


//--------------------- .nv.constant0.triton_poi_fused_cat_19 --------------------------
	.section	.nv.constant0.triton_poi_fused_cat_19,"a",@progbits
	.sectionflags	@""
	.align	4
.nv.constant0.triton_poi_fused_cat_19:
	.zero		572
